//
// Generated by NVIDIA NVVM Compiler
//
// Compiler Build ID: CL-36424714
// Cuda compilation tools, release 13.0, V13.0.88
// Based on NVVM 20.0.0
//

.version 9.0
.target sm_100
.address_size 64

	// .globl	_Z12bucketGatherPiS_ii
.extern .shared .align 16 .b8 localSum[];

.visible .entry _Z12bucketGatherPiS_ii(
	.param .u64 .ptr .align 1 _Z12bucketGatherPiS_ii_param_0,
	.param .u64 .ptr .align 1 _Z12bucketGatherPiS_ii_param_1,
	.param .u32 _Z12bucketGatherPiS_ii_param_2,
	.param .u32 _Z12bucketGatherPiS_ii_param_3
)
{
	.reg .pred 	%p<18>;
	.reg .b32 	%r<115>;
	.reg .b64 	%rd<23>;

	ld.param.u64 	%rd6, [_Z12bucketGatherPiS_ii_param_0];
	ld.param.u64 	%rd7, [_Z12bucketGatherPiS_ii_param_1];
	ld.param.u32 	%r26, [_Z12bucketGatherPiS_ii_param_2];
	ld.param.u32 	%r27, [_Z12bucketGatherPiS_ii_param_3];
	cvta.to.global.u64 	%rd1, %rd6;
	cvta.to.global.u64 	%rd2, %rd7;
	mov.u32 	%r28, %ctaid.x;
	mov.u32 	%r29, %ntid.x;
	mov.u32 	%r1, %tid.x;
	mad.lo.s32 	%r108, %r28, %r29, %r1;
	mov.u32 	%r30, %nctaid.x;
	mul.lo.s32 	%r3, %r30, %r29;
	setp.ge.s32 	%p1, %r108, %r26;
	@%p1 bra 	$L__BB0_7;
	add.s32 	%r31, %r108, %r3;
	max.s32 	%r32, %r26, %r31;
	setp.lt.s32 	%p2, %r31, %r26;
	selp.u32 	%r33, 1, 0, %p2;
	add.s32 	%r34, %r31, %r33;
	sub.s32 	%r35, %r32, %r34;
	div.u32 	%r36, %r35, %r3;
	add.s32 	%r4, %r36, %r33;
	and.b32  	%r37, %r4, 3;
	setp.eq.s32 	%p3, %r37, 3;
	@%p3 bra 	$L__BB0_4;
	add.s32 	%r38, %r4, 1;
	and.b32  	%r39, %r38, 3;
	neg.s32 	%r106, %r39;
$L__BB0_3:
	.pragma "nounroll";
	mul.wide.s32 	%rd8, %r108, 4;
	add.s64 	%rd9, %rd1, %rd8;
	ld.global.u32 	%r40, [%rd9];
	shl.b32 	%r41, %r40, 2;
	mov.u32 	%r42, localSum;
	add.s32 	%r43, %r42, %r41;
	atom.shared.add.u32 	%r44, [%r43], 1;
	add.s32 	%r108, %r108, %r3;
	add.s32 	%r106, %r106, 1;
	setp.ne.s32 	%p4, %r106, 0;
	@%p4 bra 	$L__BB0_3;
$L__BB0_4:
	setp.lt.u32 	%p5, %r4, 3;
	@%p5 bra 	$L__BB0_7;
	mov.u32 	%r47, localSum;
	mul.wide.s32 	%rd12, %r3, 4;
	shl.b32 	%r62, %r3, 2;
$L__BB0_6:
	mul.wide.s32 	%rd10, %r108, 4;
	add.s64 	%rd11, %rd1, %rd10;
	ld.global.u32 	%r45, [%rd11];
	shl.b32 	%r46, %r45, 2;
	add.s32 	%r48, %r47, %r46;
	atom.shared.add.u32 	%r49, [%r48], 1;
	add.s64 	%rd13, %rd11, %rd12;
	ld.global.u32 	%r50, [%rd13];
	shl.b32 	%r51, %r50, 2;
	add.s32 	%r52, %r47, %r51;
	atom.shared.add.u32 	%r53, [%r52], 1;
	add.s64 	%rd14, %rd13, %rd12;
	ld.global.u32 	%r54, [%rd14];
	shl.b32 	%r55, %r54, 2;
	add.s32 	%r56, %r47, %r55;
	atom.shared.add.u32 	%r57, [%r56], 1;
	add.s64 	%rd15, %rd14, %rd12;
	ld.global.u32 	%r58, [%rd15];
	shl.b32 	%r59, %r58, 2;
	add.s32 	%r60, %r47, %r59;
	atom.shared.add.u32 	%r61, [%r60], 1;
	add.s32 	%r108, %r62, %r108;
	setp.lt.s32 	%p6, %r108, %r26;
	@%p6 bra 	$L__BB0_6;
$L__BB0_7:
	setp.ne.s32 	%p7, %r1, 0;
	setp.lt.s32 	%p8, %r27, 1;
	or.pred  	%p9, %p7, %p8;
	@%p9 bra 	$L__BB0_19;
	and.b32  	%r13, %r27, 7;
	setp.lt.u32 	%p10, %r27, 8;
	mov.b32 	%r113, 0;
	@%p10 bra 	$L__BB0_11;
	and.b32  	%r113, %r27, 2147483640;
	neg.s32 	%r111, %r113;
	mov.u32 	%r65, localSum;
	add.s32 	%r110, %r65, 16;
	add.s64 	%rd22, %rd2, 16;
$L__BB0_10:
	.pragma "nounroll";
	ld.shared.v4.u32 	{%r66, %r67, %r68, %r69}, [%r110+-16];
	atom.global.add.u32 	%r70, [%rd22+-16], %r66;
	atom.global.add.u32 	%r71, [%rd22+-12], %r67;
	atom.global.add.u32 	%r72, [%rd22+-8], %r68;
	atom.global.add.u32 	%r73, [%rd22+-4], %r69;
	ld.shared.v4.u32 	{%r74, %r75, %r76, %r77}, [%r110];
	atom.global.add.u32 	%r78, [%rd22], %r74;
	atom.global.add.u32 	%r79, [%rd22+4], %r75;
	atom.global.add.u32 	%r80, [%rd22+8], %r76;
	atom.global.add.u32 	%r81, [%rd22+12], %r77;
	add.s32 	%r111, %r111, 8;
	add.s64 	%rd22, %rd22, 32;
	add.s32 	%r110, %r110, 32;
	setp.ne.s32 	%p11, %r111, 0;
	@%p11 bra 	$L__BB0_10;
$L__BB0_11:
	setp.eq.s32 	%p12, %r13, 0;
	@%p12 bra 	$L__BB0_19;
	and.b32  	%r21, %r27, 3;
	setp.lt.u32 	%p13, %r13, 4;
	@%p13 bra 	$L__BB0_14;
	mul.wide.u32 	%rd16, %r113, 4;
	add.s64 	%rd17, %rd2, %rd16;
	shl.b32 	%r82, %r113, 2;
	mov.u32 	%r83, localSum;
	add.s32 	%r84, %r83, %r82;
	ld.shared.u32 	%r85, [%r84];
	atom.global.add.u32 	%r86, [%rd17], %r85;
	ld.shared.u32 	%r87, [%r84+4];
	atom.global.add.u32 	%r88, [%rd17+4], %r87;
	ld.shared.u32 	%r89, [%r84+8];
	atom.global.add.u32 	%r90, [%rd17+8], %r89;
	ld.shared.u32 	%r91, [%r84+12];
	atom.global.add.u32 	%r92, [%rd17+12], %r91;
	add.s32 	%r113, %r113, 4;
$L__BB0_14:
	setp.eq.s32 	%p14, %r21, 0;
	@%p14 bra 	$L__BB0_19;
	setp.eq.s32 	%p15, %r21, 1;
	@%p15 bra 	$L__BB0_17;
	mul.wide.u32 	%rd18, %r113, 4;
	add.s64 	%rd19, %rd2, %rd18;
	shl.b32 	%r93, %r113, 2;
	mov.u32 	%r94, localSum;
	add.s32 	%r95, %r94, %r93;
	ld.shared.u32 	%r96, [%r95];
	atom.global.add.u32 	%r97, [%rd19], %r96;
	ld.shared.u32 	%r98, [%r95+4];
	atom.global.add.u32 	%r99, [%rd19+4], %r98;
	add.s32 	%r113, %r113, 2;
$L__BB0_17:
	and.b32  	%r100, %r27, 1;
	setp.eq.b32 	%p16, %r100, 1;
	not.pred 	%p17, %p16;
	@%p17 bra 	$L__BB0_19;
	mul.wide.u32 	%rd20, %r113, 4;
	add.s64 	%rd21, %rd2, %rd20;
	shl.b32 	%r101, %r113, 2;
	mov.u32 	%r102, localSum;
	add.s32 	%r103, %r102, %r101;
	ld.shared.u32 	%r104, [%r103];
	atom.global.add.u32 	%r105, [%rd21], %r104;
$L__BB0_19:
	ret;

}
	// .globl	_Z9prefixSumPiS_i
.visible .entry _Z9prefixSumPiS_i(
	.param .u64 .ptr .align 1 _Z9prefixSumPiS_i_param_0,
	.param .u64 .ptr .align 1 _Z9prefixSumPiS_i_param_1,
	.param .u32 _Z9prefixSumPiS_i_param_2
)
{
	.reg .pred 	%p<8>;
	.reg .b32 	%r<19>;
	.reg .b64 	%rd<12>;

	ld.param.u64 	%rd3, [_Z9prefixSumPiS_i_param_0];
	ld.param.u64 	%rd4, [_Z9prefixSumPiS_i_param_1];
	ld.param.u32 	%r9, [_Z9prefixSumPiS_i_param_2];
	cvta.to.global.u64 	%rd1, %rd3;
	cvta.to.global.u64 	%rd2, %rd4;
	setp.lt.s32 	%p1, %r9, 2;
	@%p1 bra 	$L__BB1_11;
	mov.u32 	%r1, %tid.x;
	mov.b32 	%r16, 1;
	mov.u32 	%r2, %ntid.x;
$L__BB1_2:
	setp.ge.u32 	%p2, %r1, %r9;
	@%p2 bra 	$L__BB1_5;
	mov.u32 	%r17, %r1;
$L__BB1_4:
	mul.wide.s32 	%rd5, %r17, 4;
	add.s64 	%rd6, %rd1, %rd5;
	ld.global.u32 	%r11, [%rd6];
	add.s64 	%rd7, %rd2, %rd5;
	st.global.u32 	[%rd7], %r11;
	add.s32 	%r17, %r17, %r2;
	setp.lt.s32 	%p3, %r17, %r9;
	@%p3 bra 	$L__BB1_4;
$L__BB1_5:
	setp.ge.u32 	%p4, %r1, %r9;
	bar.sync 	0;
	@%p4 bra 	$L__BB1_10;
	mov.u32 	%r18, %r1;
$L__BB1_7:
	setp.lt.s32 	%p5, %r18, %r16;
	@%p5 bra 	$L__BB1_9;
	sub.s32 	%r12, %r18, %r16;
	mul.wide.s32 	%rd8, %r12, 4;
	add.s64 	%rd9, %rd2, %rd8;
	ld.global.u32 	%r13, [%rd9];
	mul.wide.s32 	%rd10, %r18, 4;
	add.s64 	%rd11, %rd1, %rd10;
	ld.global.u32 	%r14, [%rd11];
	add.s32 	%r15, %r14, %r13;
	st.global.u32 	[%rd11], %r15;
$L__BB1_9:
	add.s32 	%r18, %r18, %r2;
	setp.lt.s32 	%p6, %r18, %r9;
	@%p6 bra 	$L__BB1_7;
$L__BB1_10:
	bar.sync 	0;
	shl.b32 	%r16, %r16, 1;
	setp.lt.s32 	%p7, %r16, %r9;
	@%p7 bra 	$L__BB1_2;
$L__BB1_11:
	ret;

}
	// .globl	_Z10bucketFillPiS_ii
.visible .entry _Z10bucketFillPiS_ii(
	.param .u64 .ptr .align 1 _Z10bucketFillPiS_ii_param_0,
	.param .u64 .ptr .align 1 _Z10bucketFillPiS_ii_param_1,
	.param .u32 _Z10bucketFillPiS_ii_param_2,
	.param .u32 _Z10bucketFillPiS_ii_param_3
)
{
	.reg .pred 	%p<7>;
	.reg .b32 	%r<25>;
	.reg .b64 	%rd<11>;

	ld.param.u64 	%rd4, [_Z10bucketFillPiS_ii_param_0];
	ld.param.u64 	%rd5, [_Z10bucketFillPiS_ii_param_1];
	ld.param.u32 	%r10, [_Z10bucketFillPiS_ii_param_3];
	cvta.to.global.u64 	%rd1, %rd4;
	cvta.to.global.u64 	%rd2, %rd5;
	mov.u32 	%r11, %ctaid.x;
	mov.u32 	%r12, %ntid.x;
	mov.u32 	%r13, %tid.x;
	mad.lo.s32 	%r1, %r11, %r12, %r13;
	mov.u32 	%r14, %nctaid.x;
	mul.lo.s32 	%r2, %r14, %r12;
	ld.global.u32 	%r15, [%rd2];
	setp.ge.s32 	%p1, %r1, %r15;
	mov.u32 	%r22, %r1;
	@%p1 bra 	$L__BB2_1;
	bra.uni 	$L__BB2_7;
$L__BB2_1:
	setp.lt.s32 	%p3, %r10, 2;
	@%p3 bra 	$L__BB2_6;
	mov.b32 	%r23, 1;
$L__BB2_3:
	mul.wide.u32 	%rd8, %r23, 4;
	add.s64 	%rd3, %rd2, %rd8;
	ld.global.u32 	%r19, [%rd3+-4];
	add.s32 	%r24, %r19, %r1;
	ld.global.u32 	%r20, [%rd3];
	setp.ge.s32 	%p4, %r24, %r20;
	@%p4 bra 	$L__BB2_5;
$L__BB2_4:
	mul.wide.s32 	%rd9, %r24, 4;
	add.s64 	%rd10, %rd1, %rd9;
	st.global.u32 	[%rd10], %r23;
	add.s32 	%r24, %r24, %r2;
	ld.global.u32 	%r21, [%rd3];
	setp.lt.s32 	%p5, %r24, %r21;
	@%p5 bra 	$L__BB2_4;
$L__BB2_5:
	add.s32 	%r23, %r23, 1;
	setp.ne.s32 	%p6, %r23, %r10;
	@%p6 bra 	$L__BB2_3;
$L__BB2_6:
	ret;
$L__BB2_7:
	mul.wide.s32 	%rd6, %r22, 4;
	add.s64 	%rd7, %rd1, %rd6;
	mov.b32 	%r16, 0;
	st.global.u32 	[%rd7], %r16;
	add.s32 	%r22, %r22, %r2;
	ld.global.u32 	%r17, [%rd2];
	setp.lt.s32 	%p2, %r22, %r17;
	@%p2 bra 	$L__BB2_7;
	bra.uni 	$L__BB2_1;

}


// ===== COMPILED SASS (sm_100) =====

	.target	sm_100

	.elftype	@"ET_EXEC"


//--------------------- .note.nv.tkinfo           --------------------------
	.section	.note.nv.tkinfo,"",@"SHT_NOTE"
	.sectionflags	@"SHF_NOTE_NV_TKINFO"
	.tkinfo
        /*0018*/ 	.word	0x00000002
        /*0030*/ 	.string	""
        /*0030*/ 	.string	"ptxas"
        /*0030*/ 	.string	"Cuda compilation tools, release 13.0, V13.0.88"
        /*0030*/ 	.string	"Build cuda_13.0.r13.0/compiler.36424714_0"
        /*0030*/ 	.string	"-arch sm_100 -m 64 "



//--------------------- .note.nv.cuinfo           --------------------------
	.section	.note.nv.cuinfo,"",@"SHT_NOTE"
	.sectionflags	@"SHF_NOTE_NV_CUINFO"
        /*0018*/ 	.short	0x0002
        /*001a*/ 	.short	0x0064
        /*001c*/ 	.short	0x0082
	.zero		2


//--------------------- .nv.info                  --------------------------
	.section	.nv.info,"",@"SHT_CUDA_INFO"
	.align	4


	//----- nvinfo : EIATTR_REGCOUNT
	.align		4
        /*0000*/ 	.byte	0x04, 0x2f
        /*0002*/ 	.short	(.L_1 - .L_0)
	.align		4
.L_0:
        /*0004*/ 	.word	index@(_Z12bucketGatherPiS_ii)
        /*0008*/ 	.word	0x0000001a


	//----- nvinfo : EIATTR_FRAME_SIZE
	.align		4
.L_1:
        /*000c*/ 	.byte	0x04, 0x11
        /*000e*/ 	.short	(.L_3 - .L_2)
	.align		4
.L_2:
        /*0010*/ 	.word	index@(_Z12bucketGatherPiS_ii)
        /*0014*/ 	.word	0x00000000


	//----- nvinfo : EIATTR_REGCOUNT
	.align		4
.L_3:
        /*0018*/ 	.byte	0x04, 0x2f
        /*001a*/ 	.short	(.L_5 - .L_4)
	.align		4
.L_4:
        /*001c*/ 	.word	index@(_Z9prefixSumPiS_i)
        /*0020*/ 	.word	0x00000010


	//----- nvinfo : EIATTR_FRAME_SIZE
	.align		4
.L_5:
        /*0024*/ 	.byte	0x04, 0x11
        /*0026*/ 	.short	(.L_7 - .L_6)
	.align		4
.L_6:
        /*0028*/ 	.word	index@(_Z9prefixSumPiS_i)
        /*002c*/ 	.word	0x00000000


	//----- nvinfo : EIATTR_REGCOUNT
	.align		4
.L_7:
        /*0030*/ 	.byte	0x04, 0x2f
        /*0032*/ 	.short	(.L_9 - .L_8)
	.align		4
.L_8:
        /*0034*/ 	.word	index@(_Z10bucketFillPiS_ii)
        /*0038*/ 	.word	0x0000000e


	//----- nvinfo : EIATTR_FRAME_SIZE
	.align		4
.L_9:
        /*003c*/ 	.byte	0x04, 0x11
        /*003e*/ 	.short	(.L_11 - .L_10)
	.align		4
.L_10:
        /*0040*/ 	.word	index@(_Z10bucketFillPiS_ii)
        /*0044*/ 	.word	0x00000000


	//----- nvinfo : EIATTR_MIN_STACK_SIZE
	.align		4
.L_11:
        /*0048*/ 	.byte	0x04, 0x12
        /*004a*/ 	.short	(.L_13 - .L_12)
	.align		4
.L_12:
        /*004c*/ 	.word	index@(_Z10bucketFillPiS_ii)
        /*0050*/ 	.word	0x00000000


	//----- nvinfo : EIATTR_MIN_STACK_SIZE
	.align		4
.L_13:
        /*0054*/ 	.byte	0x04, 0x12
        /*0056*/ 	.short	(.L_15 - .L_14)
	.align		4
.L_14:
        /*0058*/ 	.word	index@(_Z9prefixSumPiS_i)
        /*005c*/ 	.word	0x00000000


	//----- nvinfo : EIATTR_MIN_STACK_SIZE
	.align		4
.L_15:
        /*0060*/ 	.byte	0x04, 0x12
        /*0062*/ 	.short	(.L_17 - .L_16)
	.align		4
.L_16:
        /*0064*/ 	.word	index@(_Z12bucketGatherPiS_ii)
        /*0068*/ 	.word	0x00000000
.L_17:


//--------------------- .nv.compat                --------------------------
	.section	.nv.compat,"",@"SHT_CUDA_COMPAT_INFO"
	.align	4
        /*0000*/ 	.byte	0x02, 0x09, 0x00, 0x00, 0x02, 0x02, 0x01, 0x00, 0x02, 0x05, 0x05, 0x00, 0x03, 0x07, 0x01, 0x01
        /*0010*/ 	.byte	0x02, 0x03, 0x00, 0x00, 0x02, 0x06, 0x01, 0x00, 0x04, 0x0b, 0x08, 0x00, 0x09, 0x00, 0x00, 0x00
        /*0020*/ 	.byte	0x00, 0x00, 0x00, 0x00


//--------------------- .nv.info._Z10bucketFillPiS_ii --------------------------
	.section	.nv.info._Z10bucketFillPiS_ii,"",@"SHT_CUDA_INFO"
	.sectionflags	@""
	.align	4


	//----- nvinfo : EIATTR_CUDA_API_VERSION
	.align		4
        /*0000*/ 	.byte	0x04, 0x37
        /*0002*/ 	.short	(.L_19 - .L_18)
.L_18:
        /*0004*/ 	.word	0x00000082


	//----- nvinfo : EIATTR_KPARAM_INFO
	.align		4
.L_19:
        /*0008*/ 	.byte	0x04, 0x17
        /*000a*/ 	.short	(.L_21 - .L_20)
.L_20:
        /*000c*/ 	.word	0x00000000
        /*0010*/ 	.short	0x0003
        /*0012*/ 	.short	0x0014
        /*0014*/ 	.byte	0x00, 0xf0, 0x11, 0x00


	//----- nvinfo : EIATTR_KPARAM_INFO
	.align		4
.L_21:
        /*0018*/ 	.byte	0x04, 0x17
        /*001a*/ 	.short	(.L_23 - .L_22)
.L_22:
        /*001c*/ 	.word	0x00000000
        /*0020*/ 	.short	0x0002
        /*0022*/ 	.short	0x0010
        /*0024*/ 	.byte	0x00, 0xf0, 0x11, 0x00


	//----- nvinfo : EIATTR_KPARAM_INFO
	.align		4
.L_23:
        /*0028*/ 	.byte	0x04, 0x17
        /*002a*/ 	.short	(.L_25 - .L_24)
.L_24:
        /*002c*/ 	.word	0x00000000
        /*0030*/ 	.short	0x0001
        /*0032*/ 	.short	0x0008
        /*0034*/ 	.byte	0x00, 0xf5, 0x21, 0x00


	//----- nvinfo : EIATTR_KPARAM_INFO
	.align		4
.L_25:
        /*0038*/ 	.byte	0x04, 0x17
        /*003a*/ 	.short	(.L_27 - .L_26)
.L_26:
        /*003c*/ 	.word	0x00000000
        /*0040*/ 	.short	0x0000
        /*0042*/ 	.short	0x0000
        /*0044*/ 	.byte	0x00, 0xf5, 0x21, 0x00


	//----- nvinfo : EIATTR_SPARSE_MMA_MASK
	.align		4
.L_27:
        /*0048*/ 	.byte	0x03, 0x50
        /*004a*/ 	.short	0x0000


	//----- nvinfo : EIATTR_MAXREG_COUNT
	.align		4
        /*004c*/ 	.byte	0x03, 0x1b
        /*004e*/ 	.short	0x00ff


	//----- nvinfo : EIATTR_MERCURY_ISA_VERSION
	.align		4
        /*0050*/ 	.byte	0x03, 0x5f
        /*0052*/ 	.short	0x0101


	//----- nvinfo : EIATTR_VRC_CTA_INIT_COUNT
	.align		4
        /*0054*/ 	.byte	0x02, 0x4a
	.zero		1
	.zero		1


	//----- nvinfo : EIATTR_EXIT_INSTR_OFFSETS
	.align		4
        /*0058*/ 	.byte	0x04, 0x1c
        /*005a*/ 	.short	(.L_29 - .L_28)


	//   ....[0]....
.L_28:
        /*005c*/ 	.word	0x00000180


	//   ....[1]....
        /*0060*/ 	.word	0x000002f0


	//----- nvinfo : EIATTR_CRS_STACK_SIZE
	.align		4
.L_29:
        /*0064*/ 	.byte	0x04, 0x1e
        /*0066*/ 	.short	(.L_31 - .L_30)
.L_30:
        /*0068*/ 	.word	0x00000000


	//----- nvinfo : EIATTR_CBANK_PARAM_SIZE
	.align		4
.L_31:
        /*006c*/ 	.byte	0x03, 0x19
        /*006e*/ 	.short	0x0018


	//----- nvinfo : EIATTR_PARAM_CBANK
	.align		4
        /*0070*/ 	.byte	0x04, 0x0a
        /*0072*/ 	.short	(.L_33 - .L_32)
	.align		4
.L_32:
        /*0074*/ 	.word	index@(.nv.constant0._Z10bucketFillPiS_ii)
        /*0078*/ 	.short	0x0380
        /*007a*/ 	.short	0x0018


	//----- nvinfo : EIATTR_SW_WAR
	.align		4
.L_33:
        /*007c*/ 	.byte	0x04, 0x36
        /*007e*/ 	.short	(.L_35 - .L_34)
.L_34:
        /*0080*/ 	.word	0x00000008
.L_35:


//--------------------- .nv.info._Z9prefixSumPiS_i --------------------------
	.section	.nv.info._Z9prefixSumPiS_i,"",@"SHT_CUDA_INFO"
	.sectionflags	@""
	.align	4


	//----- nvinfo : EIATTR_CUDA_API_VERSION
	.align		4
        /*0000*/ 	.byte	0x04, 0x37
        /*0002*/ 	.short	(.L_37 - .L_36)
.L_36:
        /*0004*/ 	.word	0x00000082


	//----- nvinfo : EIATTR_KPARAM_INFO
	.align		4
.L_37:
        /*0008*/ 	.byte	0x04, 0x17
        /*000a*/ 	.short	(.L_39 - .L_38)
.L_38:
        /*000c*/ 	.word	0x00000000
        /*0010*/ 	.short	0x0002
        /*0012*/ 	.short	0x0010
        /*0014*/ 	.byte	0x00, 0xf0, 0x11, 0x00


	//----- nvinfo : EIATTR_KPARAM_INFO
	.align		4
.L_39:
        /*0018*/ 	.byte	0x04, 0x17
        /*001a*/ 	.short	(.L_41 - .L_40)
.L_40:
        /*001c*/ 	.word	0x00000000
        /*0020*/ 	.short	0x0001
        /*0022*/ 	.short	0x0008
        /*0024*/ 	.byte	0x00, 0xf5, 0x21, 0x00


	//----- nvinfo : EIATTR_KPARAM_INFO
	.align		4
.L_41:
        /*0028*/ 	.byte	0x04, 0x17
        /*002a*/ 	.short	(.L_43 - .L_42)
.L_42:
        /*002c*/ 	.word	0x00000000
        /*0030*/ 	.short	0x0000
        /*0032*/ 	.short	0x0000
        /*0034*/ 	.byte	0x00, 0xf5, 0x21, 0x00


	//----- nvinfo : EIATTR_SPARSE_MMA_MASK
	.align		4
.L_43:
        /*0038*/ 	.byte	0x03, 0x50
        /*003a*/ 	.short	0x0000


	//----- nvinfo : EIATTR_MAXREG_COUNT
	.align		4
        /*003c*/ 	.byte	0x03, 0x1b
        /*003e*/ 	.short	0x00ff


	//----- nvinfo : EIATTR_NUM_BARRIERS
	.align		4
        /*0040*/ 	.byte	0x02, 0x4c
        /*0042*/ 	.byte	0x01
	.zero		1


	//----- nvinfo : EIATTR_MERCURY_ISA_VERSION
	.align		4
        /*0044*/ 	.byte	0x03, 0x5f
        /*0046*/ 	.short	0x0101


	//----- nvinfo : EIATTR_VRC_CTA_INIT_COUNT
	.align		4
        /*0048*/ 	.byte	0x02, 0x4a
	.zero		1
	.zero		1


	//----- nvinfo : EIATTR_EXIT_INSTR_OFFSETS
	.align		4
        /*004c*/ 	.byte	0x04, 0x1c
        /*004e*/ 	.short	(.L_45 - .L_44)


	//   ....[0]....
.L_44:
        /*0050*/ 	.word	0x00000030


	//   ....[1]....
        /*0054*/ 	.word	0x00000330


	//----- nvinfo : EIATTR_CRS_STACK_SIZE
	.align		4
.L_45:
        /*0058*/ 	.byte	0x04, 0x1e
        /*005a*/ 	.short	(.L_47 - .L_46)
.L_46:
        /*005c*/ 	.word	0x00000000


	//----- nvinfo : EIATTR_CBANK_PARAM_SIZE
	.align		4
.L_47:
        /*0060*/ 	.byte	0x03, 0x19
        /*0062*/ 	.short	0x0014


	//----- nvinfo : EIATTR_PARAM_CBANK
	.align		4
        /*0064*/ 	.byte	0x04, 0x0a
        /*0066*/ 	.short	(.L_49 - .L_48)
	.align		4
.L_48:
        /*0068*/ 	.word	index@(.nv.constant0._Z9prefixSumPiS_i)
        /*006c*/ 	.short	0x0380
        /*006e*/ 	.short	0x0014


	//----- nvinfo : EIATTR_SW_WAR
	.align		4
.L_49:
        /*0070*/ 	.byte	0x04, 0x36
        /*0072*/ 	.short	(.L_51 - .L_50)
.L_50:
        /*0074*/ 	.word	0x00000008
.L_51:


//--------------------- .nv.info._Z12bucketGatherPiS_ii --------------------------
	.section	.nv.info._Z12bucketGatherPiS_ii,"",@"SHT_CUDA_INFO"
	.sectionflags	@""
	.align	4


	//----- nvinfo : EIATTR_CUDA_API_VERSION
	.align		4
        /*0000*/ 	.byte	0x04, 0x37
        /*0002*/ 	.short	(.L_53 - .L_52)
.L_52:
        /*0004*/ 	.word	0x00000082


	//----- nvinfo : EIATTR_KPARAM_INFO
	.align		4
.L_53:
        /*0008*/ 	.byte	0x04, 0x17
        /*000a*/ 	.short	(.L_55 - .L_54)
.L_54:
        /*000c*/ 	.word	0x00000000
        /*0010*/ 	.short	0x0003
        /*0012*/ 	.short	0x0014
        /*0014*/ 	.byte	0x00, 0xf0, 0x11, 0x00


	//----- nvinfo : EIATTR_KPARAM_INFO
	.align		4
.L_55:
        /*0018*/ 	.byte	0x04, 0x17
        /*001a*/ 	.short	(.L_57 - .L_56)
.L_56:
        /*001c*/ 	.word	0x00000000
        /*0020*/ 	.short	0x0002
        /*0022*/ 	.short	0x0010
        /*0024*/ 	.byte	0x00, 0xf0, 0x11, 0x00


	//----- nvinfo : EIATTR_KPARAM_INFO
	.align		4
.L_57:
        /*0028*/ 	.byte	0x04, 0x17
        /*002a*/ 	.short	(.L_59 - .L_58)
.L_58:
        /*002c*/ 	.word	0x00000000
        /*0030*/ 	.short	0x0001
        /*0032*/ 	.short	0x0008
        /*0034*/ 	.byte	0x00, 0xf5, 0x21, 0x00


	//----- nvinfo : EIATTR_KPARAM_INFO
	.align		4
.L_59:
        /*0038*/ 	.byte	0x04, 0x17
        /*003a*/ 	.short	(.L_61 - .L_60)
.L_60:
        /*003c*/ 	.word	0x00000000
        /*0040*/ 	.short	0x0000
        /*0042*/ 	.short	0x0000
        /*0044*/ 	.byte	0x00, 0xf5, 0x21, 0x00


	//----- nvinfo : EIATTR_SPARSE_MMA_MASK
	.align		4
.L_61:
        /*0048*/ 	.byte	0x03, 0x50
        /*004a*/ 	.short	0x0000


	//----- nvinfo : EIATTR_MAXREG_COUNT
	.align		4
        /*004c*/ 	.byte	0x03, 0x1b
        /*004e*/ 	.short	0x00ff


	//----- nvinfo : EIATTR_MERCURY_ISA_VERSION
	.align		4
        /*0050*/ 	.byte	0x03, 0x5f
        /*0052*/ 	.short	0x0101


	//----- nvinfo : EIATTR_INT_WARP_WIDE_INSTR_OFFSETS
	.align		4
        /*0054*/ 	.byte	0x04, 0x31
        /*0056*/ 	.short	(.L_63 - .L_62)


	//   ....[0]....
.L_62:
        /*0058*/ 	.word	0x00000670


	//   ....[1]....
        /*005c*/ 	.word	0x000008c0


	//   ....[2]....
        /*0060*/ 	.word	0x00000a70


	//   ....[3]....
        /*0064*/ 	.word	0x00000b90


	//----- nvinfo : EIATTR_VRC_CTA_INIT_COUNT
	.align		4
.L_63:
        /*0068*/ 	.byte	0x02, 0x4a
	.zero		1
	.zero		1


	//----- nvinfo : EIATTR_EXIT_INSTR_OFFSETS
	.align		4
        /*006c*/ 	.byte	0x04, 0x1c
        /*006e*/ 	.short	(.L_65 - .L_64)


	//   ....[0]....
.L_64:
        /*0070*/ 	.word	0x00000550


	//   ....[1]....
        /*0074*/ 	.word	0x00000850


	//   ....[2]....
        /*0078*/ 	.word	0x00000a00


	//   ....[3]....
        /*007c*/ 	.word	0x00000b60


	//   ....[4]....
        /*0080*/ 	.word	0x00000c50


	//----- nvinfo : EIATTR_CRS_STACK_SIZE
	.align		4
.L_65:
        /*0084*/ 	.byte	0x04, 0x1e
        /*0086*/ 	.short	(.L_67 - .L_66)
.L_66:
        /*0088*/ 	.word	0x00000000


	//----- nvinfo : EIATTR_CBANK_PARAM_SIZE
	.align		4
.L_67:
        /*008c*/ 	.byte	0x03, 0x19
        /*008e*/ 	.short	0x0018


	//----- nvinfo : EIATTR_PARAM_CBANK
	.align		4
        /*0090*/ 	.byte	0x04, 0x0a
        /*0092*/ 	.short	(.L_69 - .L_68)
	.align		4
.L_68:
        /*0094*/ 	.word	index@(.nv.constant0._Z12bucketGatherPiS_ii)
        /*0098*/ 	.short	0x0380
        /*009a*/ 	.short	0x0018


	//----- nvinfo : EIATTR_SW_WAR
	.align		4
.L_69:
        /*009c*/ 	.byte	0x04, 0x36
        /*009e*/ 	.short	(.L_71 - .L_70)
.L_70:
        /*00a0*/ 	.word	0x00000008
.L_71:


//--------------------- .nv.callgraph             --------------------------
	.section	.nv.callgraph,"",@"SHT_CUDA_CALLGRAPH"
	.align	4
	.sectionentsize	8
	.align		4
        /*0000*/ 	.word	0x00000000
	.align		4
        /*0004*/ 	.word	0xffffffff
	.align		4
        /*0008*/ 	.word	0x00000000
	.align		4
        /*000c*/ 	.word	0xfffffffe
	.align		4
        /*0010*/ 	.word	0x00000000
	.align		4
        /*0014*/ 	.word	0xfffffffd
	.align		4
        /*0018*/ 	.word	0x00000000
	.align		4
        /*001c*/ 	.word	0xfffffffc


//--------------------- .text._Z10bucketFillPiS_ii --------------------------
	.section	.text._Z10bucketFillPiS_ii,"ax",@progbits
	.align	128
        .global         _Z10bucketFillPiS_ii
        .type           _Z10bucketFillPiS_ii,@function
        .size           _Z10bucketFillPiS_ii,(.L_x_29 - _Z10bucketFillPiS_ii)
        .other          _Z10bucketFillPiS_ii,@"STO_CUDA_ENTRY STV_DEFAULT"
_Z10bucketFillPiS_ii:
.text._Z10bucketFillPiS_ii:
[----:B------:R-:W-:Y:S08]  /*0000*/  LDC R1, c[0x0][0x37c] ;  /* 0x0000df00ff017b82 */ /* 0x000ff00000000800 */
[----:B------:R-:W0:Y:S01]  /*0010*/  LDC.64 R2, c[0x0][0x388] ;  /* 0x0000e200ff027b82 */ /* 0x000e220000000a00 */
[----:B------:R-:W0:Y:S01]  /*0020*/  LDCU.64 UR4, c[0x0][0x358] ;  /* 0x00006b00ff0477ac */ /* 0x000e220008000a00 */
[----:B------:R-:W1:Y:S06]  /*0030*/  S2R R7, SR_TID.X ;  /* 0x0000000000077919 */ /* 0x000e6c0000002100 */
[----:B------:R-:W1:Y:S08]  /*0040*/  S2UR UR6, SR_CTAID.X ;  /* 0x00000000000679c3 */ /* 0x000e700000002500 */
[----:B------:R-:W1:Y:S01]  /*0050*/  LDC R8, c[0x0][0x360] ;  /* 0x0000d800ff087b82 */ /* 0x000e620000000800 */
[----:B0-----:R-:W2:Y:S07]  /*0060*/  LDG.E R5, desc[UR4][R2.64] ;  /* 0x0000000402057981 */ /* 0x001eae000c1e1900 */
[----:B------:R-:W0:Y:S01]  /*0070*/  LDC R4, c[0x0][0x394] ;  /* 0x0000e500ff047b82 */ /* 0x000e220000000800 */
[----:B------:R-:W3:Y:S01]  /*0080*/  LDCU UR7, c[0x0][0x370] ;  /* 0x00006e00ff0777ac */ /* 0x000ee20008000800 */
[----:B------:R-:W-:Y:S01]  /*0090*/  BSSY.RECONVERGENT B0, `(.L_x_0) ;  /* 0x000000e000007945 */ /* 0x000fe20003800200 */
[----:B-1----:R-:W-:-:S02]  /*00a0*/  IMAD R0, R8, UR6, R7 ;  /* 0x0000000608007c24 */ /* 0x002fc4000f8e0207 */
[----:B---3--:R-:W-:Y:S01]  /*00b0*/  IMAD R8, R8, UR7, RZ ;  /* 0x0000000708087c24 */ /* 0x008fe2000f8e02ff */
[----:B0-----:R-:W-:Y:S02]  /*00c0*/  ISETP.GE.AND P0, PT, R4, 0x2, PT ;  /* 0x000000020400780c */ /* 0x001fe40003f06270 */
[----:B--2---:R-:W-:-:S13]  /*00d0*/  ISETP.GE.AND P1, PT, R0, R5, PT ;  /* 0x000000050000720c */ /* 0x004fda0003f26270 */
[----:B------:R-:W-:Y:S05]  /*00e0*/  @P1 BRA `(.L_x_1) ;  /* 0x0000000000201947 */ /* 0x000fea0003800000 */
[----:B------:R-:W0:Y:S01]  /*00f0*/  LDC.64 R6, c[0x0][0x380] ;  /* 0x0000e000ff067b82 */ /* 0x000e220000000a00 */
[----:B------:R-:W-:-:S07]  /*0100*/  IMAD.MOV.U32 R9, RZ, RZ, R0 ;  /* 0x000000ffff097224 */ /* 0x000fce00078e0000 */
.L_x_2:
[----:B0-----:R-:W-:-:S05]  /*0110*/  IMAD.WIDE R4, R9, 0x4, R6 ;  /* 0x0000000409047825 */ /* 0x001fca00078e0206 */
[----:B------:R1:W-:Y:S04]  /*0120*/  STG.E desc[UR4][R4.64], RZ ;  /* 0x000000ff04007986 */ /* 0x0003e8000c101904 */
[----:B------:R-:W2:Y:S01]  /*0130*/  LDG.E R10, desc[UR4][R2.64] ;  /* 0x00000004020a7981 */ /* 0x000ea2000c1e1900 */
[----:B------:R-:W-:-:S04]  /*0140*/  IADD3 R9, PT, PT, R8, R9, RZ ;  /* 0x0000000908097210 */ /* 0x000fc80007ffe0ff */
[----:B--2---:R-:W-:-:S13]  /*0150*/  ISETP.GE.AND P1, PT, R9, R10, PT ;  /* 0x0000000a0900720c */ /* 0x004fda0003f26270 */
[----:B-1----:R-:W-:Y:S05]  /*0160*/  @!P1 BRA `(.L_x_2) ;  /* 0xfffffffc00e89947 */ /* 0x002fea000383ffff */
.L_x_1:
[----:B------:R-:W-:Y:S05]  /*0170*/  BSYNC.RECONVERGENT B0 ;  /* 0x0000000000007941 */ /* 0x000fea0003800200 */
.L_x_0:
[----:B------:R-:W-:Y:S05]  /*0180*/  @!P0 EXIT ;  /* 0x000000000000894d */ /* 0x000fea0003800000 */
[----:B------:R-:W-:-:S07]  /*0190*/  IMAD.MOV.U32 R9, RZ, RZ, 0x1 ;  /* 0x00000001ff097424 */ /* 0x000fce00078e00ff */
.L_x_6:
[----:B------:R-:W0:Y:S02]  /*01a0*/  LDC.64 R2, c[0x0][0x388] ;  /* 0x0000e200ff027b82 */ /* 0x000e240000000a00 */
[----:B0-----:R-:W-:-:S05]  /*01b0*/  IMAD.WIDE.U32 R4, R9, 0x4, R2 ;  /* 0x0000000409047825 */ /* 0x001fca00078e0002 */
[----:B------:R-:W2:Y:S04]  /*01c0*/  LDG.E R3, desc[UR4][R4.64+-0x4] ;  /* 0xfffffc0404037981 */ /* 0x000ea8000c1e1900 */
[----:B------:R-:W3:Y:S01]  /*01d0*/  LDG.E R2, desc[UR4][R4.64] ;  /* 0x0000000404027981 */ /* 0x000ee2000c1e1900 */
[----:B------:R-:W-:Y:S01]  /*01e0*/  BSSY.RECONVERGENT B0, `(.L_x_3) ;  /* 0x000000c000007945 */ /* 0x000fe20003800200 */
[----:B--2---:R-:W-:-:S04]  /*01f0*/  IADD3 R3, PT, PT, R0, R3, RZ ;  /* 0x0000000300037210 */ /* 0x004fc80007ffe0ff */
[----:B---3--:R-:W-:-:S13]  /*0200*/  ISETP.GE.AND P0, PT, R3, R2, PT ;  /* 0x000000020300720c */ /* 0x008fda0003f06270 */
[----:B------:R-:W-:Y:S05]  /*0210*/  @P0 BRA `(.L_x_4) ;  /* 0x0000000000200947 */ /* 0x000fea0003800000 */
[----:B------:R-:W0:Y:S01]  /*0220*/  LDC.64 R6, c[0x0][0x380] ;  /* 0x0000e000ff067b82 */ /* 0x000e220000000a00 */
[----:B------:R-:W-:-:S07]  /*0230*/  IMAD.MOV.U32 R11, RZ, RZ, R3 ;  /* 0x000000ffff0b7224 */ /* 0x000fce00078e0003 */
.L_x_5:
[----:B0-----:R-:W-:-:S05]  /*0240*/  IMAD.WIDE R2, R11, 0x4, R6 ;  /* 0x000000040b027825 */ /* 0x001fca00078e0206 */
[----:B------:R1:W-:Y:S04]  /*0250*/  STG.E desc[UR4][R2.64], R9 ;  /* 0x0000000902007986 */ /* 0x0003e8000c101904 */
[----:B------:R-:W2:Y:S01]  /*0260*/  LDG.E R10, desc[UR4][R4.64] ;  /* 0x00000004040a7981 */ /* 0x000ea2000c1e1900 */
[----:B------:R-:W-:-:S04]  /*0270*/  IADD3 R11, PT, PT, R8, R11, RZ ;  /* 0x0000000b080b7210 */ /* 0x000fc80007ffe0ff */
[----:B--2---:R-:W-:-:S13]  /*0280*/  ISETP.GE.AND P0, PT, R11, R10, PT ;  /* 0x0000000a0b00720c */ /* 0x004fda0003f06270 */
[----:B-1----:R-:W-:Y:S05]  /*0290*/  @!P0 BRA `(.L_x_5) ;  /* 0xfffffffc00e88947 */ /* 0x002fea000383ffff */
.L_x_4:
[----:B------:R-:W-:Y:S05]  /*02a0*/  BSYNC.RECONVERGENT B0 ;  /* 0x0000000000007941 */ /* 0x000fea0003800200 */
.L_x_3:
[----:B------:R-:W0:Y:S01]  /*02b0*/  LDCU UR6, c[0x0][0x394] ;  /* 0x00007280ff0677ac */ /* 0x000e220008000800 */
[----:B------:R-:W-:-:S05]  /*02c0*/  VIADD R9, R9, 0x1 ;  /* 0x0000000109097836 */ /* 0x000fca0000000000 */
[----:B0-----:R-:W-:-:S13]  /*02d0*/  ISETP.NE.AND P0, PT, R9, UR6, PT ;  /* 0x0000000609007c0c */ /* 0x001fda000bf05270 */
[----:B------:R-:W-:Y:S05]  /*02e0*/  @P0 BRA `(.L_x_6) ;  /* 0xfffffffc00ac0947 */ /* 0x000fea000383ffff */
[----:B------:R-:W-:Y:S05]  /*02f0*/  EXIT ;  /* 0x000000000000794d */ /* 0x000fea0003800000 */
.L_x_7:
[----:B------:R-:W-:-:S00]  /*0300*/  BRA `(.L_x_7) ;  /* 0xfffffffc00fc7947 */ /* 0x000fc0000383ffff */
[----:B------:R-:W-:-:S00]  /*0310*/  NOP ;  /* 0x0000000000007918 */ /* 0x000fc00000000000 */
        /* <DEDUP_REMOVED lines=14> */
.L_x_29:


//--------------------- .text._Z9prefixSumPiS_i   --------------------------
	.section	.text._Z9prefixSumPiS_i,"ax",@progbits
	.align	128
        .global         _Z9prefixSumPiS_i
        .type           _Z9prefixSumPiS_i,@function
        .size           _Z9prefixSumPiS_i,(.L_x_30 - _Z9prefixSumPiS_i)
        .other          _Z9prefixSumPiS_i,@"STO_CUDA_ENTRY STV_DEFAULT"
_Z9prefixSumPiS_i:
.text._Z9prefixSumPiS_i:
[----:B------:R-:W-:Y:S08]  /*0000*/  LDC R1, c[0x0][0x37c] ;  /* 0x0000df00ff017b82 */ /* 0x000ff00000000800 */
[----:B------:R-:W0:Y:S02]  /*0010*/  LDC R0, c[0x0][0x390] ;  /* 0x0000e400ff007b82 */ /* 0x000e240000000800 */
[----:B0-----:R-:W-:-:S13]  /*0020*/  ISETP.GE.AND P0, PT, R0, 0x2, PT ;  /* 0x000000020000780c */ /* 0x001fda0003f06270 */
[----:B------:R-:W-:Y:S05]  /*0030*/  @!P0 EXIT ;  /* 0x000000000000894d */ /* 0x000fea0003800000 */
[----:B------:R-:W0:Y:S01]  /*0040*/  S2R R0, SR_TID.X ;  /* 0x0000000000007919 */ /* 0x000e220000002100 */
[----:B------:R-:W1:Y:S01]  /*0050*/  LDCU UR5, c[0x0][0x360] ;  /* 0x00006c00ff0577ac */ /* 0x000e620008000800 */
[----:B------:R-:W2:Y:S01]  /*0060*/  LDCU.64 UR6, c[0x0][0x358] ;  /* 0x00006b00ff0677ac */ /* 0x000ea20008000a00 */
[----:B------:R-:W3:Y:S01]  /*0070*/  LDCU UR9, c[0x0][0x390] ;  /* 0x00007200ff0977ac */ /* 0x000ee20008000800 */
[----:B------:R-:W-:-:S05]  /*0080*/  UMOV UR4, 0x1 ;  /* 0x0000000100047882 */ /* 0x000fca0000000000 */
.L_x_16:
[----:B------:R-:W4:Y:S01]  /*0090*/  LDCU UR8, c[0x0][0x390] ;  /* 0x00007200ff0877ac */ /* 0x000f220008000800 */
[----:B------:R-:W-:Y:S01]  /*00a0*/  BSSY.RECONVERGENT B0, `(.L_x_8) ;  /* 0x000000e000007945 */ /* 0x000fe20003800200 */
[----:B----4-:R-:W-:-:S05]  /*00b0*/  IMAD.U32 R10, RZ, RZ, UR8 ;  /* 0x00000008ff0a7e24 */ /* 0x010fca000f8e00ff */
[----:B0-----:R-:W-:-:S13]  /*00c0*/  ISETP.GE.U32.AND P0, PT, R0, R10, PT ;  /* 0x0000000a0000720c */ /* 0x001fda0003f06070 */
[----:B-123--:R-:W-:Y:S05]  /*00d0*/  @P0 BRA `(.L_x_9) ;  /* 0x0000000000280947 */ /* 0x00efea0003800000 */
[----:B------:R-:W0:Y:S01]  /*00e0*/  LDC.64 R6, c[0x0][0x380] ;  /* 0x0000e000ff067b82 */ /* 0x000e220000000a00 */
[----:B------:R-:W-:-:S07]  /*00f0*/  IMAD.MOV.U32 R11, RZ, RZ, R0 ;  /* 0x000000ffff0b7224 */ /* 0x000fce00078e0000 */
[----:B------:R-:W4:Y:S02]  /*0100*/  LDC.64 R8, c[0x0][0x388] ;  /* 0x0000e200ff087b82 */ /* 0x000f240000000a00 */
.L_x_10:
[----:B0-----:R-:W-:-:S06]  /*0110*/  IMAD.WIDE R2, R11, 0x4, R6 ;  /* 0x000000040b027825 */ /* 0x001fcc00078e0206 */
[----:B--2---:R-:W2:Y:S01]  /*0120*/  LDG.E R3, desc[UR6][R2.64] ;  /* 0x0000000602037981 */ /* 0x004ea2000c1e1900 */
[C---:B----4-:R-:W-:Y:S01]  /*0130*/  IMAD.WIDE R4, R11.reuse, 0x4, R8 ;  /* 0x000000040b047825 */ /* 0x050fe200078e0208 */
[----:B-1----:R-:W-:-:S04]  /*0140*/  IADD3 R11, PT, PT, R11, UR5, RZ ;  /* 0x000000050b0b7c10 */ /* 0x002fc8000fffe0ff */
[----:B------:R-:W-:Y:S01]  /*0150*/  ISETP.GE.AND P1, PT, R11, R10, PT ;  /* 0x0000000a0b00720c */ /* 0x000fe20003f26270 */
[----:B--2---:R0:W-:-:S12]  /*0160*/  STG.E desc[UR6][R4.64], R3 ;  /* 0x0000000304007986 */ /* 0x0041d8000c101906 */
[----:B------:R-:W-:Y:S05]  /*0170*/  @!P1 BRA `(.L_x_10) ;  /* 0xfffffffc00e49947 */ /* 0x000fea000383ffff */
.L_x_9:
[----:B-123--:R-:W-:Y:S05]  /*0180*/  BSYNC.RECONVERGENT B0 ;  /* 0x0000000000007941 */ /* 0x00efea0003800200 */
.L_x_8:
[----:B------:R-:W-:Y:S06]  /*0190*/  BAR.SYNC.DEFER_BLOCKING 0x0 ;  /* 0x0000000000007b1d */ /* 0x000fec0000010000 */
[----:B------:R-:W-:Y:S04]  /*01a0*/  BSSY.RECONVERGENT B0, `(.L_x_11) ;  /* 0x0000014000007945 */ /* 0x000fe80003800200 */
[----:B------:R-:W-:Y:S05]  /*01b0*/  @P0 BRA `(.L_x_12) ;  /* 0x0000000000480947 */ /* 0x000fea0003800000 */
[----:B------:R-:W1:Y:S01]  /*01c0*/  LDC.64 R8, c[0x0][0x380] ;  /* 0x0000e000ff087b82 */ /* 0x000e620000000a00 */
[----:B------:R-:W-:-:S07]  /*01d0*/  IMAD.MOV.U32 R11, RZ, RZ, R0 ;  /* 0x000000ffff0b7224 */ /* 0x000fce00078e0000 */
[----:B------:R-:W2:Y:S02]  /*01e0*/  LDC.64 R6, c[0x0][0x388] ;  /* 0x0000e200ff067b82 */ /* 0x000ea40000000a00 */
.L_x_15:
[----:B------:R-:W-:Y:S01]  /*01f0*/  ISETP.GE.AND P0, PT, R11, UR4, PT ;  /* 0x000000040b007c0c */ /* 0x000fe2000bf06270 */
[----:B------:R-:W-:Y:S01]  /*0200*/  BSSY.RECONVERGENT B1, `(.L_x_13) ;  /* 0x000000a000017945 */ /* 0x000fe20003800200 */
[----:B------:R-:W-:-:S11]  /*0210*/  MOV R10, UR9 ;  /* 0x00000009000a7c02 */ /* 0x000fd60008000f00 */
[----:B---3--:R-:W-:Y:S05]  /*0220*/  @!P0 BRA `(.L_x_14) ;  /* 0x00000000001c8947 */ /* 0x008fea0003800000 */
[C---:B0-----:R-:W-:Y:S02]  /*0230*/  VIADD R3, R11.reuse, -UR4 ;  /* 0x800000040b037c36 */ /* 0x041fe40008000000 */
[----:B-1----:R-:W-:-:S04]  /*0240*/  IMAD.WIDE R4, R11, 0x4, R8 ;  /* 0x000000040b047825 */ /* 0x002fc800078e0208 */
[----:B--2---:R-:W-:Y:S01]  /*0250*/  IMAD.WIDE R2, R3, 0x4, R6 ;  /* 0x0000000403027825 */ /* 0x004fe200078e0206 */
[----:B------:R-:W2:Y:S05]  /*0260*/  LDG.E R13, desc[UR6][R4.64] ;  /* 0x00000006040d7981 */ /* 0x000eaa000c1e1900 */
[----:B------:R-:W2:Y:S02]  /*0270*/  LDG.E R2, desc[UR6][R2.64] ;  /* 0x0000000602027981 */ /* 0x000ea4000c1e1900 */
[----:B--2---:R-:W-:-:S05]  /*0280*/  IADD3 R13, PT, PT, R2, R13, RZ ;  /* 0x0000000d020d7210 */ /* 0x004fca0007ffe0ff */
[----:B------:R3:W-:Y:S02]  /*0290*/  STG.E desc[UR6][R4.64], R13 ;  /* 0x0000000d04007986 */ /* 0x0007e4000c101906 */
.L_x_14:
[----:B------:R-:W-:Y:S05]  /*02a0*/  BSYNC.RECONVERGENT B1 ;  /* 0x0000000000017941 */ /* 0x000fea0003800200 */
.L_x_13:
[----:B------:R-:W-:-:S05]  /*02b0*/  VIADD R11, R11, UR5 ;  /* 0x000000050b0b7c36 */ /* 0x000fca0008000000 */
[----:B------:R-:W-:-:S13]  /*02c0*/  ISETP.GE.AND P0, PT, R11, R10, PT ;  /* 0x0000000a0b00720c */ /* 0x000fda0003f06270 */
[----:B------:R-:W-:Y:S05]  /*02d0*/  @!P0 BRA `(.L_x_15) ;  /* 0xfffffffc00c48947 */ /* 0x000fea000383ffff */
.L_x_12:
[----:B------:R-:W-:Y:S05]  /*02e0*/  BSYNC.RECONVERGENT B0 ;  /* 0x0000000000007941 */ /* 0x000fea0003800200 */
.L_x_11:
[----:B------:R-:W-:Y:S01]  /*02f0*/  USHF.L.U32 UR4, UR4, 0x1, URZ ;  /* 0x0000000104047899 */ /* 0x000fe200080006ff */
[----:B------:R-:W-:Y:S05]  /*0300*/  BAR.SYNC.DEFER_BLOCKING 0x0 ;  /* 0x0000000000007b1d */ /* 0x000fea0000010000 */
[----:B------:R-:W-:-:S13]  /*0310*/  ISETP.LE.AND P0, PT, R10, UR4, PT ;  /* 0x000000040a007c0c */ /* 0x000fda000bf03270 */
[----:B------:R-:W-:Y:S05]  /*0320*/  @!P0 BRA `(.L_x_16) ;  /* 0xfffffffc00588947 */ /* 0x000fea000383ffff */
[----:B------:R-:W-:Y:S05]  /*0330*/  EXIT ;  /* 0x000000000000794d */ /* 0x000fea0003800000 */
.L_x_17:
        /* <DEDUP_REMOVED lines=12> */
.L_x_30:


//--------------------- .text._Z12bucketGatherPiS_ii --------------------------
	.section	.text._Z12bucketGatherPiS_ii,"ax",@progbits
	.align	128
        .global         _Z12bucketGatherPiS_ii
        .type           _Z12bucketGatherPiS_ii,@function
        .size           _Z12bucketGatherPiS_ii,(.L_x_31 - _Z12bucketGatherPiS_ii)
        .other          _Z12bucketGatherPiS_ii,@"STO_CUDA_ENTRY STV_DEFAULT"
_Z12bucketGatherPiS_ii:
.text._Z12bucketGatherPiS_ii:
[----:B------:R-:W-:Y:S01]  /*0000*/  LDC R1, c[0x0][0x37c] ;  /* 0x0000df00ff017b82 */ /* 0x000fe20000000800 */
[----:B------:R-:W0:Y:S07]  /*0010*/  S2R R0, SR_TID.X ;  /* 0x0000000000007919 */ /* 0x000e2e0000002100 */
[----:B------:R-:W0:Y:S01]  /*0020*/  S2UR UR4, SR_CTAID.X ;  /* 0x00000000000479c3 */ /* 0x000e220000002500 */
[----:B------:R-:W1:Y:S01]  /*0030*/  LDCU UR6, c[0x0][0x390] ;  /* 0x00007200ff0677ac */ /* 0x000e620008000800 */
[----:B------:R-:W-:Y:S01]  /*0040*/  BSSY.RECONVERGENT B0, `(.L_x_18) ;  /* 0x000004d000007945 */ /* 0x000fe20003800200 */
[----:B------:R-:W2:Y:S05]  /*0050*/  LDCU.64 UR10, c[0x0][0x358] ;  /* 0x00006b00ff0a77ac */ /* 0x000eaa0008000a00 */
[----:B------:R-:W0:Y:S01]  /*0060*/  LDC R5, c[0x0][0x360] ;  /* 0x0000d800ff057b82 */ /* 0x000e220000000800 */
[----:B------:R-:W3:Y:S01]  /*0070*/  LDCU UR5, c[0x0][0x370] ;  /* 0x00006e00ff0577ac */ /* 0x000ee20008000800 */
[----:B0-----:R-:W-:-:S02]  /*0080*/  IMAD R3, R5, UR4, R0 ;  /* 0x0000000405037c24 */ /* 0x001fc4000f8e0200 */
[----:B---3--:R-:W-:-:S03]  /*0090*/  IMAD R2, R5, UR5, RZ ;  /* 0x0000000505027c24 */ /* 0x008fc6000f8e02ff */
[----:B-1----:R-:W-:-:S13]  /*00a0*/  ISETP.GE.AND P0, PT, R3, UR6, PT ;  /* 0x0000000603007c0c */ /* 0x002fda000bf06270 */
[----:B--2---:R-:W-:Y:S05]  /*00b0*/  @P0 BRA `(.L_x_19) ;  /* 0x0000000400140947 */ /* 0x004fea0003800000 */
[----:B------:R-:W0:Y:S01]  /*00c0*/  I2F.U32.RP R9, R2 ;  /* 0x0000000200097306 */ /* 0x000e220000209000 */
[C---:B------:R-:W-:Y:S01]  /*00d0*/  IMAD.IADD R6, R2.reuse, 0x1, R3 ;  /* 0x0000000102067824 */ /* 0x040fe200078e0203 */
[----:B------:R-:W-:Y:S01]  /*00e0*/  ISETP.NE.U32.AND P2, PT, R2, RZ, PT ;  /* 0x000000ff0200720c */ /* 0x000fe20003f45070 */
[----:B------:R-:W-:Y:S01]  /*00f0*/  IMAD.MOV R11, RZ, RZ, -R2 ;  /* 0x000000ffff0b7224 */ /* 0x000fe200078e0a02 */
[----:B------:R-:W-:Y:S02]  /*0100*/  BSSY.RECONVERGENT B1, `(.L_x_20) ;  /* 0x0000028000017945 */ /* 0x000fe40003800200 */
[C---:B------:R-:W-:Y:S02]  /*0110*/  ISETP.GE.AND P0, PT, R6.reuse, UR6, PT ;  /* 0x0000000606007c0c */ /* 0x040fe4000bf06270 */
[----:B------:R-:W-:Y:S02]  /*0120*/  VIMNMX R7, PT, PT, R6, UR6, !PT ;  /* 0x0000000606077c48 */ /* 0x000fe4000ffe0100 */
[----:B------:R-:W-:-:S04]  /*0130*/  SEL R8, RZ, 0x1, P0 ;  /* 0x00000001ff087807 */ /* 0x000fc80000000000 */
[----:B------:R-:W-:Y:S01]  /*0140*/  IADD3 R7, PT, PT, R7, -R6, -R8 ;  /* 0x8000000607077210 */ /* 0x000fe20007ffe808 */
[----:B0-----:R-:W0:Y:S02]  /*0150*/  MUFU.RCP R9, R9 ;  /* 0x0000000900097308 */ /* 0x001e240000001000 */
[----:B0-----:R-:W-:-:S06]  /*0160*/  VIADD R4, R9, 0xffffffe ;  /* 0x0ffffffe09047836 */ /* 0x001fcc0000000000 */
[----:B------:R0:W1:Y:S02]  /*0170*/  F2I.FTZ.U32.TRUNC.NTZ R5, R4 ;  /* 0x0000000400057305 */ /* 0x000064000021f000 */
[----:B0-----:R-:W-:Y:S02]  /*0180*/  HFMA2 R4, -RZ, RZ, 0, 0 ;  /* 0x00000000ff047431 */ /* 0x001fe400000001ff */
[----:B-1----:R-:W-:-:S04]  /*0190*/  IMAD R11, R11, R5, RZ ;  /* 0x000000050b0b7224 */ /* 0x002fc800078e02ff */
[----:B------:R-:W-:-:S06]  /*01a0*/  IMAD.HI.U32 R10, R5, R11, R4 ;  /* 0x0000000b050a7227 */ /* 0x000fcc00078e0004 */
[----:B------:R-:W-:-:S04]  /*01b0*/  IMAD.HI.U32 R5, R10, R7, RZ ;  /* 0x000000070a057227 */ /* 0x000fc800078e00ff */
[----:B------:R-:W-:-:S04]  /*01c0*/  IMAD.MOV R4, RZ, RZ, -R5 ;  /* 0x000000ffff047224 */ /* 0x000fc800078e0a05 */
[----:B------:R-:W-:-:S05]  /*01d0*/  IMAD R7, R2, R4, R7 ;  /* 0x0000000402077224 */ /* 0x000fca00078e0207 */
[----:B------:R-:W-:-:S13]  /*01e0*/  ISETP.GE.U32.AND P0, PT, R7, R2, PT ;  /* 0x000000020700720c */ /* 0x000fda0003f06070 */
[----:B------:R-:W-:Y:S01]  /*01f0*/  @P0 IMAD.IADD R7, R7, 0x1, -R2 ;  /* 0x0000000107070824 */ /* 0x000fe200078e0a02 */
[----:B------:R-:W-:-:S04]  /*0200*/  @P0 IADD3 R5, PT, PT, R5, 0x1, RZ ;  /* 0x0000000105050810 */ /* 0x000fc80007ffe0ff */
[----:B------:R-:W-:-:S13]  /*0210*/  ISETP.GE.U32.AND P1, PT, R7, R2, PT ;  /* 0x000000020700720c */ /* 0x000fda0003f26070 */
[----:B------:R-:W-:Y:S01]  /*0220*/  @P1 VIADD R5, R5, 0x1 ;  /* 0x0000000105051836 */ /* 0x000fe20000000000 */
[----:B------:R-:W-:-:S05]  /*0230*/  @!P2 LOP3.LUT R5, RZ, R2, RZ, 0x33, !PT ;  /* 0x00000002ff05a212 */ /* 0x000fca00078e33ff */
[----:B------:R-:W-:-:S05]  /*0240*/  IMAD.IADD R4, R8, 0x1, R5 ;  /* 0x0000000108047824 */ /* 0x000fca00078e0205 */
[C---:B------:R-:W-:Y:S02]  /*0250*/  LOP3.LUT R5, R4.reuse, 0x3, RZ, 0xc0, !PT ;  /* 0x0000000304057812 */ /* 0x040fe400078ec0ff */
[----:B------:R-:W-:Y:S02]  /*0260*/  ISETP.GE.U32.AND P1, PT, R4, 0x3, PT ;  /* 0x000000030400780c */ /* 0x000fe40003f26070 */
[----:B------:R-:W-:-:S13]  /*0270*/  ISETP.NE.AND P0, PT, R5, 0x3, PT ;  /* 0x000000030500780c */ /* 0x000fda0003f05270 */
[----:B------:R-:W-:Y:S05]  /*0280*/  @!P0 BRA `(.L_x_21) ;  /* 0x00000000003c8947 */ /* 0x000fea0003800000 */
[----:B------:R-:W0:Y:S01]  /*0290*/  S2R R8, SR_CgaCtaId ;  /* 0x0000000000087919 */ /* 0x000e220000008800 */
[----:B------:R-:W1:Y:S01]  /*02a0*/  LDC.64 R6, c[0x0][0x380] ;  /* 0x0000e000ff067b82 */ /* 0x000e620000000a00 */
[----:B------:R-:W-:Y:S02]  /*02b0*/  IADD3 R4, PT, PT, R4, 0x1, RZ ;  /* 0x0000000104047810 */ /* 0x000fe40007ffe0ff */
[----:B------:R-:W-:Y:S02]  /*02c0*/  MOV R5, 0x400 ;  /* 0x0000040000057802 */ /* 0x000fe40000000f00 */
[----:B------:R-:W-:Y:S02]  /*02d0*/  LOP3.LUT R4, R4, 0x3, RZ, 0xc0, !PT ;  /* 0x0000000304047812 */ /* 0x000fe400078ec0ff */
[----:B0-----:R-:W-:-:S03]  /*02e0*/  LEA R9, R8, R5, 0x18 ;  /* 0x0000000508097211 */ /* 0x001fc600078ec0ff */
[----:B------:R-:W-:-:S07]  /*02f0*/  IMAD.MOV R8, RZ, RZ, -R4 ;  /* 0x000000ffff087224 */ /* 0x000fce00078e0a04 */
.L_x_22:
[----:B-1----:R-:W-:-:S06]  /*0300*/  IMAD.WIDE R4, R3, 0x4, R6 ;  /* 0x0000000403047825 */ /* 0x002fcc00078e0206 */
[----:B------:R-:W2:Y:S01]  /*0310*/  LDG.E R4, desc[UR10][R4.64] ;  /* 0x0000000a04047981 */ /* 0x000ea2000c1e1900 */
[----:B------:R-:W-:Y:S01]  /*0320*/  IADD3 R8, PT, PT, R8, 0x1, RZ ;  /* 0x0000000108087810 */ /* 0x000fe20007ffe0ff */
[----:B------:R-:W-:-:S03]  /*0330*/  IMAD.IADD R3, R2, 0x1, R3 ;  /* 0x0000000102037824 */ /* 0x000fc600078e0203 */
[----:B------:R-:W-:Y:S01]  /*0340*/  ISETP.NE.AND P0, PT, R8, RZ, PT ;  /* 0x000000ff0800720c */ /* 0x000fe20003f05270 */
[----:B0-2---:R-:W-:-:S05]  /*0350*/  IMAD R10, R4, 0x4, R9 ;  /* 0x00000004040a7824 */ /* 0x005fca00078e0209 */
[----:B------:R0:W-:Y:S07]  /*0360*/  ATOMS.POPC.INC.32 RZ, [R10+URZ] ;  /* 0x000000000aff7f8c */ /* 0x0001ee000d8000ff */
[----:B------:R-:W-:Y:S05]  /*0370*/  @P0 BRA `(.L_x_22) ;  /* 0xfffffffc00e00947 */ /* 0x000fea000383ffff */
.L_x_21:
[----:B------:R-:W-:Y:S05]  /*0380*/  BSYNC.RECONVERGENT B1 ;  /* 0x0000000000017941 */ /* 0x000fea0003800200 */
.L_x_20:
[----:B------:R-:W-:Y:S05]  /*0390*/  @!P1 BRA `(.L_x_19) ;  /* 0x00000000005c9947 */ /* 0x000fea0003800000 */
[----:B------:R-:W1:Y:S01]  /*03a0*/  S2R R7, SR_CgaCtaId ;  /* 0x0000000000077919 */ /* 0x000e620000008800 */
[----:B------:R-:W2:Y:S01]  /*03b0*/  LDC.64 R4, c[0x0][0x380] ;  /* 0x0000e000ff047b82 */ /* 0x000ea20000000a00 */
[----:B------:R-:W-:-:S04]  /*03c0*/  MOV R6, 0x400 ;  /* 0x0000040000067802 */ /* 0x000fc80000000f00 */
[----:B-1----:R-:W-:-:S07]  /*03d0*/  LEA R19, R7, R6, 0x18 ;  /* 0x0000000607137211 */ /* 0x002fce00078ec0ff */
.L_x_23:
[----:B--2---:R-:W-:-:S04]  /*03e0*/  IMAD.WIDE R12, R3, 0x4, R4 ;  /* 0x00000004030c7825 */ /* 0x004fc800078e0204 */
[C---:B------:R-:W-:Y:S02]  /*03f0*/  IMAD.WIDE R6, R2.reuse, 0x4, R12 ;  /* 0x0000000402067825 */ /* 0x040fe400078e020c */
[----:B------:R-:W2:Y:S02]  /*0400*/  LDG.E R12, desc[UR10][R12.64] ;  /* 0x0000000a0c0c7981 */ /* 0x000ea4000c1e1900 */
[C---:B------:R-:W-:Y:S02]  /*0410*/  IMAD.WIDE R8, R2.reuse, 0x4, R6 ;  /* 0x0000000402087825 */ /* 0x040fe400078e0206 */
[----:B------:R-:W3:Y:S02]  /*0420*/  LDG.E R6, desc[UR10][R6.64] ;  /* 0x0000000a06067981 */ /* 0x000ee4000c1e1900 */
[C---:B0-----:R-:W-:Y:S02]  /*0430*/  IMAD.WIDE R10, R2.reuse, 0x4, R8 ;  /* 0x00000004020a7825 */ /* 0x041fe400078e0208 */
[----:B------:R-:W4:Y:S04]  /*0440*/  LDG.E R8, desc[UR10][R8.64] ;  /* 0x0000000a08087981 */ /* 0x000f28000c1e1900 */
[----:B------:R-:W5:Y:S01]  /*0450*/  LDG.E R10, desc[UR10][R10.64] ;  /* 0x0000000a0a0a7981 */ /* 0x000f62000c1e1900 */
[----:B------:R-:W-:-:S04]  /*0460*/  LEA R3, R2, R3, 0x2 ;  /* 0x0000000302037211 */ /* 0x000fc800078e10ff */
[----:B------:R-:W-:Y:S01]  /*0470*/  ISETP.GE.AND P0, PT, R3, UR6, PT ;  /* 0x0000000603007c0c */ /* 0x000fe2000bf06270 */
[----:B-12---:R-:W-:-:S05]  /*0480*/  IMAD R14, R12, 0x4, R19 ;  /* 0x000000040c0e7824 */ /* 0x006fca00078e0213 */
[----:B------:R1:W-:Y:S01]  /*0490*/  ATOMS.POPC.INC.32 RZ, [R14+URZ] ;  /* 0x000000000eff7f8c */ /* 0x0003e2000d8000ff */
[----:B---3--:R-:W-:-:S05]  /*04a0*/  LEA R15, R6, R19, 0x2 ;  /* 0x00000013060f7211 */ /* 0x008fca00078e10ff */
[----:B------:R1:W-:Y:S01]  /*04b0*/  ATOMS.POPC.INC.32 RZ, [R15+URZ] ;  /* 0x000000000fff7f8c */ /* 0x0003e2000d8000ff */
[--C-:B----4-:R-:W-:Y:S02]  /*04c0*/  IMAD R16, R8, 0x4, R19.reuse ;  /* 0x0000000408107824 */ /* 0x110fe400078e0213 */
[----:B-----5:R-:W-:-:S03]  /*04d0*/  IMAD R17, R10, 0x4, R19 ;  /* 0x000000040a117824 */ /* 0x020fc600078e0213 */
[----:B------:R1:W-:Y:S04]  /*04e0*/  ATOMS.POPC.INC.32 RZ, [R16+URZ] ;  /* 0x0000000010ff7f8c */ /* 0x0003e8000d8000ff */
[----:B------:R1:W-:Y:S01]  /*04f0*/  ATOMS.POPC.INC.32 RZ, [R17+URZ] ;  /* 0x0000000011ff7f8c */ /* 0x0003e2000d8000ff */
[----:B------:R-:W-:Y:S05]  /*0500*/  @!P0 BRA `(.L_x_23) ;  /* 0xfffffffc00b48947 */ /* 0x000fea000383ffff */
.L_x_19:
[----:B------:R-:W-:Y:S05]  /*0510*/  BSYNC.RECONVERGENT B0 ;  /* 0x0000000000007941 */ /* 0x000fea0003800200 */
.L_x_18:
[----:B------:R-:W2:Y:S02]  /*0520*/  LDC R2, c[0x0][0x394] ;  /* 0x0000e500ff027b82 */ /* 0x000ea40000000800 */
[----:B--2---:R-:W-:-:S04]  /*0530*/  ISETP.GE.AND P0, PT, R2, 0x1, PT ;  /* 0x000000010200780c */ /* 0x004fc80003f06270 */
[----:B------:R-:W-:-:S13]  /*0540*/  ISETP.NE.OR P0, PT, R0, RZ, !P0 ;  /* 0x000000ff0000720c */ /* 0x000fda0004705670 */
[----:B------:R-:W-:Y:S05]  /*0550*/  @P0 EXIT ;  /* 0x000000000000094d */ /* 0x000fea0003800000 */
[C---:B------:R-:W-:Y:S01]  /*0560*/  ISETP.GE.U32.AND P1, PT, R2.reuse, 0x8, PT ;  /* 0x000000080200780c */ /* 0x040fe20003f26070 */
[----:B------:R-:W-:Y:S01]  /*0570*/  IMAD.MOV.U32 R0, RZ, RZ, RZ ;  /* 0x000000ffff007224 */ /* 0x000fe200078e00ff */
[----:B-1----:R-:W-:-:S04]  /*0580*/  LOP3.LUT R14, R2, 0x7, RZ, 0xc0, !PT ;  /* 0x00000007020e7812 */ /* 0x002fc800078ec0ff */
[----:B------:R-:W-:-:S07]  /*0590*/  ISETP.NE.AND P0, PT, R14, RZ, PT ;  /* 0x000000ff0e00720c */ /* 0x000fce0003f05270 */
[----:B------:R-:W-:Y:S06]  /*05a0*/  @!P1 BRA `(.L_x_24) ;  /* 0x0000000000a89947 */ /* 0x000fec0003800000 */
[----:B------:R-:W1:Y:S01]  /*05b0*/  LDCU.64 UR6, c[0x0][0x388] ;  /* 0x00007100ff0677ac */ /* 0x000e620008000a00 */
[----:B------:R-:W2:Y:S01]  /*05c0*/  S2UR UR8, SR_CgaCtaId ;  /* 0x00000000000879c3 */ /* 0x000ea20000008800 */
[----:B------:R-:W-:Y:S01]  /*05d0*/  LOP3.LUT R0, R2, 0x7ffffff8, RZ, 0xc0, !PT ;  /* 0x7ffffff802007812 */ /* 0x000fe200078ec0ff */
[----:B------:R-:W-:-:S04]  /*05e0*/  UMOV UR4, 0x400 ;  /* 0x0000040000047882 */ /* 0x000fc80000000000 */
[----:B------:R-:W-:Y:S01]  /*05f0*/  IMAD.MOV R3, RZ, RZ, -R0 ;  /* 0x000000ffff037224 */ /* 0x000fe200078e0a00 */
[----:B-1----:R-:W-:-:S04]  /*0600*/  UIADD3 UR5, UP0, UPT, UR6, 0x10, URZ ;  /* 0x0000001006057890 */ /* 0x002fc8000ff1e0ff */
[----:B------:R-:W-:Y:S02]  /*0610*/  UIADD3.X UR6, UPT, UPT, URZ, UR7, URZ, UP0, !UPT ;  /* 0x00000007ff067290 */ /* 0x000fe400087fe4ff */
[----:B------:R-:W-:Y:S01]  /*0620*/  MOV R12, UR5 ;  /* 0x00000005000c7c02 */ /* 0x000fe20008000f00 */
[----:B--2---:R-:W-:-:S03]  /*0630*/  ULEA UR4, UR8, UR4, 0x18 ;  /* 0x0000000408047291 */ /* 0x004fc6000f8ec0ff */
[----:B------:R-:W-:Y:S01]  /*0640*/  IMAD.U32 R23, RZ, RZ, UR6 ;  /* 0x00000006ff177e24 */ /* 0x000fe2000f8e00ff */
[----:B------:R-:W-:-:S12]  /*0650*/  UIADD3 UR4, UPT, UPT, UR4, 0x10, URZ ;  /* 0x0000001004047890 */ /* 0x000fd8000fffe0ff */
.L_x_25:
[----:B0-----:R-:W0:Y:S01]  /*0660*/  LDS.128 R8, [UR4+-0x10] ;  /* 0xfffff004ff087984 */ /* 0x001e220008000c00 */
[----:B------:R-:W-:Y:S02]  /*0670*/  VOTEU.ANY UR5, UPT, PT ;  /* 0x0000000000057886 */ /* 0x000fe400038e0100 */
[----:B------:R-:W-:Y:S01]  /*0680*/  UFLO.U32 UR6, UR5 ;  /* 0x00000005000672bd */ /* 0x000fe200080e0000 */
[----:B------:R-:W1:Y:S01]  /*0690*/  S2R R13, SR_LANEID ;  /* 0x00000000000d7919 */ /* 0x000e620000000000 */
[----:B------:R-:W-:Y:S01]  /*06a0*/  UPOPC UR5, UR5 ;  /* 0x00000005000572bf */ /* 0x000fe20008000000 */
[----:B------:R-:W2:Y:S01]  /*06b0*/  LDS.128 R4, [UR4] ;  /* 0x00000004ff047984 */ /* 0x000ea20008000c00 */
[----:B------:R-:W-:Y:S02]  /*06c0*/  VIADD R3, R3, 0x8 ;  /* 0x0000000803037836 */ /* 0x000fe40000000000 */
[----:B-1----:R-:W-:Y:S02]  /*06d0*/  ISETP.EQ.U32.AND P1, PT, R13, UR6, PT ;  /* 0x000000060d007c0c */ /* 0x002fe4000bf22070 */
[----:B0-----:R-:W-:-:S02]  /*06e0*/  IMAD R13, R8, UR5, RZ ;  /* 0x00000005080d7c24 */ /* 0x001fc4000f8e02ff */
[----:B------:R-:W-:Y:S01]  /*06f0*/  IMAD R15, R9, UR5, RZ ;  /* 0x00000005090f7c24 */ /* 0x000fe2000f8e02ff */
[----:B------:R-:W-:Y:S01]  /*0700*/  MOV R9, R23 ;  /* 0x0000001700097202 */ /* 0x000fe20000000f00 */
[----:B------:R-:W-:Y:S02]  /*0710*/  IMAD.MOV.U32 R8, RZ, RZ, R12 ;  /* 0x000000ffff087224 */ /* 0x000fe400078e000c */
[----:B------:R-:W-:Y:S02]  /*0720*/  IMAD R17, R10, UR5, RZ ;  /* 0x000000050a117c24 */ /* 0x000fe4000f8e02ff */
[----:B------:R-:W-:-:S03]  /*0730*/  IMAD R11, R11, UR5, RZ ;  /* 0x000000050b0b7c24 */ /* 0x000fc6000f8e02ff */
[----:B------:R1:W-:Y:S01]  /*0740*/  @P1 REDG.E.ADD.STRONG.GPU desc[UR10][R8.64+-0x10], R13 ;  /* 0xfffff00d0800198e */ /* 0x0003e2000c12e10a */
[----:B--2---:R-:W-:Y:S02]  /*0750*/  IMAD R19, R4, UR5, RZ ;  /* 0x0000000504137c24 */ /* 0x004fe4000f8e02ff */
[----:B------:R-:W-:Y:S01]  /*0760*/  IMAD R5, R5, UR5, RZ ;  /* 0x0000000505057c24 */ /* 0x000fe2000f8e02ff */
[----:B------:R1:W-:Y:S01]  /*0770*/  @P1 REDG.E.ADD.STRONG.GPU desc[UR10][R8.64+-0xc], R15 ;  /* 0xfffff40f0800198e */ /* 0x0003e2000c12e10a */
[----:B------:R-:W-:Y:S02]  /*0780*/  IMAD R21, R6, UR5, RZ ;  /* 0x0000000506157c24 */ /* 0x000fe4000f8e02ff */
[----:B------:R-:W-:Y:S01]  /*0790*/  IMAD R7, R7, UR5, RZ ;  /* 0x0000000507077c24 */ /* 0x000fe2000f8e02ff */
[----:B------:R1:W-:Y:S04]  /*07a0*/  @P1 REDG.E.ADD.STRONG.GPU desc[UR10][R8.64+-0x8], R17 ;  /* 0xfffff8110800198e */ /* 0x0003e8000c12e10a */
[----:B------:R1:W-:Y:S04]  /*07b0*/  @P1 REDG.E.ADD.STRONG.GPU desc[UR10][R8.64+-0x4], R11 ;  /* 0xfffffc0b0800198e */ /* 0x0003e8000c12e10a */
[----:B------:R1:W-:Y:S04]  /*07c0*/  @P1 REDG.E.ADD.STRONG.GPU desc[UR10][R8.64], R19 ;  /* 0x000000130800198e */ /* 0x0003e8000c12e10a */
[----:B------:R1:W-:Y:S04]  /*07d0*/  @P1 REDG.E.ADD.STRONG.GPU desc[UR10][R8.64+0x4], R5 ;  /* 0x000004050800198e */ /* 0x0003e8000c12e10a */
[----:B------:R1:W-:Y:S04]  /*07e0*/  @P1 REDG.E.ADD.STRONG.GPU desc[UR10][R8.64+0x8], R21 ;  /* 0x000008150800198e */ /* 0x0003e8000c12e10a */
[----:B------:R1:W-:Y:S01]  /*07f0*/  @P1 REDG.E.ADD.STRONG.GPU desc[UR10][R8.64+0xc], R7 ;  /* 0x00000c070800198e */ /* 0x0003e2000c12e10a */
[----:B------:R-:W-:Y:S01]  /*0800*/  ISETP.NE.AND P1, PT, R3, RZ, PT ;  /* 0x000000ff0300720c */ /* 0x000fe20003f25270 */
[----:B------:R-:W-:Y:S01]  /*0810*/  UIADD3 UR4, UPT, UPT, UR4, 0x20, URZ ;  /* 0x0000002004047890 */ /* 0x000fe2000fffe0ff */
[----:B------:R-:W-:-:S05]  /*0820*/  IADD3 R12, P2, PT, R8, 0x20, RZ ;  /* 0x00000020080c7810 */ /* 0x000fca0007f5e0ff */
[----:B------:R-:W-:-:S06]  /*0830*/  IMAD.X R23, RZ, RZ, R9, P2 ;  /* 0x000000ffff177224 */ /* 0x000fcc00010e0609 */
[----:B-1----:R-:W-:Y:S05]  /*0840*/  @P1 BRA `(.L_x_25) ;  /* 0xfffffffc00841947 */ /* 0x002fea000383ffff */
.L_x_24:
[----:B------:R-:W-:Y:S05]  /*0850*/  @!P0 EXIT ;  /* 0x000000000000894d */ /* 0x000fea0003800000 */
[----:B------:R-:W-:Y:S02]  /*0860*/  ISETP.GE.U32.AND P0, PT, R14, 0x4, PT ;  /* 0x000000040e00780c */ /* 0x000fe40003f06070 */
[----:B0-----:R-:W-:-:S04]  /*0870*/  LOP3.LUT R10, R2, 0x3, RZ, 0xc0, !PT ;  /* 0x00000003020a7812 */ /* 0x001fc800078ec0ff */
[----:B------:R-:W-:-:S07]  /*0880*/  ISETP.NE.AND P1, PT, R10, RZ, PT ;  /* 0x000000ff0a00720c */ /* 0x000fce0003f25270 */
[----:B------:R-:W-:Y:S06]  /*0890*/  @!P0 BRA `(.L_x_26) ;  /* 0x0000000000588947 */ /* 0x000fec0003800000 */
[----:B------:R-:W0:Y:S01]  /*08a0*/  S2R R4, SR_CgaCtaId ;  /* 0x0000000000047919 */ /* 0x000e220000008800 */
[----:B------:R-:W-:Y:S01]  /*08b0*/  MOV R3, 0x400 ;  /* 0x0000040000037802 */ /* 0x000fe20000000f00 */
[----:B------:R-:W-:Y:S01]  /*08c0*/  VOTEU.ANY UR4, UPT, PT ;  /* 0x0000000000047886 */ /* 0x000fe200038e0100 */
[----:B------:R-:W1:Y:S01]  /*08d0*/  S2R R11, SR_LANEID ;  /* 0x00000000000b7919 */ /* 0x000e620000000000 */
[----:B------:R-:W-:Y:S02]  /*08e0*/  UFLO.U32 UR5, UR4 ;  /* 0x00000004000572bd */ /* 0x000fe400080e0000 */
[----:B------:R-:W-:Y:S01]  /*08f0*/  UPOPC UR4, UR4 ;  /* 0x00000004000472bf */ /* 0x000fe20008000000 */
[----:B0-----:R-:W-:Y:S02]  /*0900*/  LEA R3, R4, R3, 0x18 ;  /* 0x0000000304037211 */ /* 0x001fe400078ec0ff */
[----:B------:R-:W0:Y:S02]  /*0910*/  LDC.64 R4, c[0x0][0x388] ;  /* 0x0000e200ff047b82 */ /* 0x000e240000000a00 */
[----:B------:R-:W-:-:S02]  /*0920*/  LEA R3, R0, R3, 0x2 ;  /* 0x0000000300037211 */ /* 0x000fc400078e10ff */
[----:B-1----:R-:W-:-:S03]  /*0930*/  ISETP.EQ.U32.AND P0, PT, R11, UR5, PT ;  /* 0x000000050b007c0c */ /* 0x002fc6000bf02070 */
[----:B------:R-:W1:Y:S04]  /*0940*/  LDS.64 R6, [R3] ;  /* 0x0000000003067984 */ /* 0x000e680000000a00 */
[----:B------:R-:W2:Y:S01]  /*0950*/  LDS.64 R8, [R3+0x8] ;  /* 0x0000080003087984 */ /* 0x000ea20000000a00 */
[----:B0-----:R-:W-:-:S04]  /*0960*/  IMAD.WIDE.U32 R4, R0, 0x4, R4 ;  /* 0x0000000400047825 */ /* 0x001fc800078e0004 */
[----:B-1----:R-:W-:Y:S02]  /*0970*/  IMAD R11, R6, UR4, RZ ;  /* 0x00000004060b7c24 */ /* 0x002fe4000f8e02ff */
[----:B------:R-:W-:Y:S02]  /*0980*/  IMAD R7, R7, UR4, RZ ;  /* 0x0000000407077c24 */ /* 0x000fe4000f8e02ff */
[----:B--2---:R-:W-:Y:S01]  /*0990*/  IMAD R13, R8, UR4, RZ ;  /* 0x00000004080d7c24 */ /* 0x004fe2000f8e02ff */
[----:B------:R0:W-:Y:S01]  /*09a0*/  @P0 REDG.E.ADD.STRONG.GPU desc[UR10][R4.64], R11 ;  /* 0x0000000b0400098e */ /* 0x0001e2000c12e10a */
[----:B------:R-:W-:-:S03]  /*09b0*/  IMAD R9, R9, UR4, RZ ;  /* 0x0000000409097c24 */ /* 0x000fc6000f8e02ff */
[----:B------:R0:W-:Y:S04]  /*09c0*/  @P0 REDG.E.ADD.STRONG.GPU desc[UR10][R4.64+0x4], R7 ;  /* 0x000004070400098e */ /* 0x0001e8000c12e10a */
[----:B------:R0:W-:Y:S04]  /*09d0*/  @P0 REDG.E.ADD.STRONG.GPU desc[UR10][R4.64+0x8], R13 ;  /* 0x0000080d0400098e */ /* 0x0001e8000c12e10a */
[----:B------:R0:W-:Y:S01]  /*09e0*/  @P0 REDG.E.ADD.STRONG.GPU desc[UR10][R4.64+0xc], R9 ;  /* 0x00000c090400098e */ /* 0x0001e2000c12e10a */
[----:B------:R-:W-:-:S07]  /*09f0*/  VIADD R0, R0, 0x4 ;  /* 0x0000000400007836 */ /* 0x000fce0000000000 */
.L_x_26:
[----:B------:R-:W-:Y:S05]  /*0a00*/  @!P1 EXIT ;  /* 0x000000000000994d */ /* 0x000fea0003800000 */
[----:B------:R-:W-:Y:S02]  /*0a10*/  ISETP.NE.AND P0, PT, R10, 0x1, PT ;  /* 0x000000010a00780c */ /* 0x000fe40003f05270 */
[----:B------:R-:W-:-:S04]  /*0a20*/  LOP3.LUT R2, R2, 0x1, RZ, 0xc0, !PT ;  /* 0x0000000102027812 */ /* 0x000fc800078ec0ff */
[----:B------:R-:W-:-:S07]  /*0a30*/  ISETP.NE.U32.AND P1, PT, R2, 0x1, PT ;  /* 0x000000010200780c */ /* 0x000fce0003f25070 */
[----:B------:R-:W-:Y:S06]  /*0a40*/  @!P0 BRA `(.L_x_27) ;  /* 0x0000000000448947 */ /* 0x000fec0003800000 */
[----:B------:R-:W1:Y:S01]  /*0a50*/  S2R R3, SR_CgaCtaId ;  /* 0x0000000000037919 */ /* 0x000e620000008800 */
[----:B------:R-:W-:Y:S01]  /*0a60*/  MOV R2, 0x400 ;  /* 0x0000040000027802 */ /* 0x000fe20000000f00 */
[----:B------:R-:W-:Y:S01]  /*0a70*/  VOTEU.ANY UR4, UPT, PT ;  /* 0x0000000000047886 */ /* 0x000fe200038e0100 */
[----:B0-----:R-:W0:Y:S01]  /*0a80*/  S2R R5, SR_LANEID ;  /* 0x0000000000057919 */ /* 0x001e220000000000 */
[----:B------:R-:W-:Y:S02]  /*0a90*/  UFLO.U32 UR5, UR4 ;  /* 0x00000004000572bd */ /* 0x000fe400080e0000 */
[----:B------:R-:W-:Y:S01]  /*0aa0*/  UPOPC UR4, UR4 ;  /* 0x00000004000472bf */ /* 0x000fe20008000000 */
[----:B-1----:R-:W-:-:S03]  /*0ab0*/  LEA R3, R3, R2, 0x18 ;  /* 0x0000000203037211 */ /* 0x002fc600078ec0ff */
[----:B0-----:R-:W-:Y:S02]  /*0ac0*/  ISETP.EQ.U32.AND P0, PT, R5, UR5, PT ;  /* 0x0000000505007c0c */ /* 0x001fe4000bf02070 */
[C---:B------:R-:W-:Y:S02]  /*0ad0*/  IMAD R4, R0.reuse, 0x4, R3 ;  /* 0x0000000400047824 */ /* 0x040fe400078e0203 */
[----:B------:R-:W0:Y:S03]  /*0ae0*/  LDC.64 R2, c[0x0][0x388] ;  /* 0x0000e200ff027b82 */ /* 0x000e260000000a00 */
[----:B------:R-:W1:Y:S01]  /*0af0*/  LDS.64 R6, [R4] ;  /* 0x0000000004067984 */ /* 0x000e620000000a00 */
[----:B0-----:R-:W-:-:S04]  /*0b00*/  IMAD.WIDE.U32 R2, R0, 0x4, R2 ;  /* 0x0000000400027825 */ /* 0x001fc800078e0002 */
[----:B-1----:R-:W-:Y:S02]  /*0b10*/  IMAD R5, R6, UR4, RZ ;  /* 0x0000000406057c24 */ /* 0x002fe4000f8e02ff */
[----:B------:R-:W-:-:S03]  /*0b20*/  IMAD R7, R7, UR4, RZ ;  /* 0x0000000407077c24 */ /* 0x000fc6000f8e02ff */
[----:B------:R1:W-:Y:S04]  /*0b30*/  @P0 REDG.E.ADD.STRONG.GPU desc[UR10][R2.64], R5 ;  /* 0x000000050200098e */ /* 0x0003e8000c12e10a */
[----:B------:R1:W-:Y:S01]  /*0b40*/  @P0 REDG.E.ADD.STRONG.GPU desc[UR10][R2.64+0x4], R7 ;  /* 0x000004070200098e */ /* 0x0003e2000c12e10a */
[----:B------:R-:W-:-:S07]  /*0b50*/  IADD3 R0, PT, PT, R0, 0x2, RZ ;  /* 0x0000000200007810 */ /* 0x000fce0007ffe0ff */
.L_x_27:
[----:B------:R-:W-:Y:S05]  /*0b60*/  @P1 EXIT ;  /* 0x000000000000194d */ /* 0x000fea0003800000 */
[----:B-1----:R-:W1:Y:S01]  /*0b70*/  S2R R3, SR_CgaCtaId ;  /* 0x0000000000037919 */ /* 0x002e620000008800 */
        /* <DEDUP_REMOVED lines=8> */
[----:B------:R-:W0:Y:S04]  /*0c00*/  LDC.64 R2, c[0x0][0x388] ;  /* 0x0000e200ff027b82 */ /* 0x000e280000000a00 */
[----:B------:R-:W1:Y:S01]  /*0c10*/  LDS R4, [R4] ;  /* 0x0000000004047984 */ /* 0x000e620000000800 */
[----:B0-----:R-:W-:-:S04]  /*0c20*/  IMAD.WIDE.U32 R2, R0, 0x4, R2 ;  /* 0x0000000400027825 */ /* 0x001fc800078e0002 */
[----:B-1----:R-:W-:-:S05]  /*0c30*/  IMAD R5, R4, UR4, RZ ;  /* 0x0000000404057c24 */ /* 0x002fca000f8e02ff */
[----:B------:R-:W-:Y:S01]  /*0c40*/  @P0 REDG.E.ADD.STRONG.GPU desc[UR10][R2.64], R5 ;  /* 0x000000050200098e */ /* 0x000fe2000c12e10a */
[----:B------:R-:W-:Y:S05]  /*0c50*/  EXIT ;  /* 0x000000000000794d */ /* 0x000fea0003800000 */
.L_x_28:
        /* <DEDUP_REMOVED lines=10> */
.L_x_31:


//--------------------- .nv.shared._Z10bucketFillPiS_ii --------------------------
	.section	.nv.shared._Z10bucketFillPiS_ii,"aw",@nobits
	.sectionflags	@""
	.align	16
	.zero		1024


//--------------------- .nv.shared.reserved.0     --------------------------
	.section	.nv.shared.reserved.0,"aw",@nobits
	.weak		__nv_reservedSMEM_offset_0_alias
	.size		__nv_reservedSMEM_offset_0_alias, 0, 64
	.other		__nv_reservedSMEM_offset_0_alias,@"STO_CUDA_RESERVED_SHARED STV_DEFAULT"
__nv_reservedSMEM_offset_0_alias:
	.zero		0
	.zero		64


//--------------------- .nv.shared._Z9prefixSumPiS_i --------------------------
	.section	.nv.shared._Z9prefixSumPiS_i,"aw",@nobits
	.sectionflags	@""
	.align	16
	.zero		1024


//--------------------- .nv.shared._Z12bucketGatherPiS_ii --------------------------
	.section	.nv.shared._Z12bucketGatherPiS_ii,"aw",@nobits
	.sectionflags	@""
	.align	16
	.zero		1024


//--------------------- .nv.constant0._Z10bucketFillPiS_ii --------------------------
	.section	.nv.constant0._Z10bucketFillPiS_ii,"a",@progbits
	.sectionflags	@""
	.align	4
.nv.constant0._Z10bucketFillPiS_ii:
	.zero		920


//--------------------- .nv.constant0._Z9prefixSumPiS_i --------------------------
	.section	.nv.constant0._Z9prefixSumPiS_i,"a",@progbits
	.sectionflags	@""
	.align	4
.nv.constant0._Z9prefixSumPiS_i:
	.zero		916


//--------------------- .nv.constant0._Z12bucketGatherPiS_ii --------------------------
	.section	.nv.constant0._Z12bucketGatherPiS_ii,"a",@progbits
	.sectionflags	@""
	.align	4
.nv.constant0._Z12bucketGatherPiS_ii:
	.zero		920


//--------------------- SYMBOLS --------------------------

	.type		.nv.reservedSmem.offset0,@object
	.size		.nv.reservedSmem.offset0,0x4
	.type		.nv.reservedSmem.cap,@object
	.size		.nv.reservedSmem.cap,0x4
